







.version 7.6
.target sm_75
.address_size 64



.visible .entry _Z12bellman_fordiPKmPKiPiS3_9Worklist2S4_(
.param .u32 _Z12bellman_fordiPKmPKiPiS3_9Worklist2S4__param_0,
.param .u64 _Z12bellman_fordiPKmPKiPiS3_9Worklist2S4__param_1,
.param .u64 _Z12bellman_fordiPKmPKiPiS3_9Worklist2S4__param_2,
.param .u64 _Z12bellman_fordiPKmPKiPiS3_9Worklist2S4__param_3,
.param .u64 _Z12bellman_fordiPKmPKiPiS3_9Worklist2S4__param_4,
.param .align 8 .b8 _Z12bellman_fordiPKmPKiPiS3_9Worklist2S4__param_5[32],
.param .align 8 .b8 _Z12bellman_fordiPKmPKiPiS3_9Worklist2S4__param_6[32]
)
{
.reg .pred %p<26>;
.reg .b32 %r<67>;
.reg .b64 %rd<69>;


ld.param.u64 %rd27, [_Z12bellman_fordiPKmPKiPiS3_9Worklist2S4__param_1];
ld.param.u64 %rd28, [_Z12bellman_fordiPKmPKiPiS3_9Worklist2S4__param_2];
ld.param.u64 %rd29, [_Z12bellman_fordiPKmPKiPiS3_9Worklist2S4__param_3];
ld.param.u64 %rd30, [_Z12bellman_fordiPKmPKiPiS3_9Worklist2S4__param_4];
ld.param.u64 %rd4, [_Z12bellman_fordiPKmPKiPiS3_9Worklist2S4__param_5+24];
ld.param.u64 %rd1, [_Z12bellman_fordiPKmPKiPiS3_9Worklist2S4__param_5];
cvta.to.global.u64 %rd31, %rd4;
ld.param.u64 %rd32, [_Z12bellman_fordiPKmPKiPiS3_9Worklist2S4__param_6+24];
ld.param.u64 %rd33, [_Z12bellman_fordiPKmPKiPiS3_9Worklist2S4__param_6+16];
ld.param.u64 %rd34, [_Z12bellman_fordiPKmPKiPiS3_9Worklist2S4__param_6];
cvta.to.global.u64 %rd5, %rd34;
cvta.to.global.u64 %rd6, %rd33;
cvta.to.global.u64 %rd7, %rd32;
mov.u32 %r30, %ntid.x;
mov.u32 %r31, %ctaid.x;
mov.u32 %r32, %tid.x;
mad.lo.s32 %r1, %r31, %r30, %r32;
ld.global.u32 %r33, [%rd31];
setp.le.s32 %p3, %r33, %r1;
mov.pred %p25, -1;
@%p3 bra $L__BB0_2;

cvta.to.global.u64 %rd35, %rd1;
mul.wide.s32 %rd36, %r1, 4;
add.s64 %rd37, %rd35, %rd36;
ld.global.u32 %r62, [%rd37];
mov.pred %p25, 0;

$L__BB0_2:
@%p25 bra $L__BB0_30;

cvta.to.global.u64 %rd38, %rd27;
mul.wide.s32 %rd39, %r62, 8;
add.s64 %rd40, %rd38, %rd39;
ld.global.u32 %r4, [%rd40];
ld.global.u32 %r5, [%rd40+8];
setp.le.s32 %p5, %r5, %r4;
@%p5 bra $L__BB0_30;

cvta.to.global.u64 %rd41, %rd30;
mul.wide.s32 %rd42, %r62, 4;
add.s64 %rd8, %rd41, %rd42;
sub.s32 %r34, %r5, %r4;
and.b32 %r64, %r34, 3;
setp.eq.s32 %p6, %r64, 0;
mov.u32 %r65, %r4;
@%p6 bra $L__BB0_11;

cvta.to.global.u64 %rd43, %rd29;
cvta.to.global.u64 %rd44, %rd28;
mul.wide.s32 %rd45, %r4, 4;
add.s64 %rd66, %rd43, %rd45;
add.s64 %rd65, %rd44, %rd45;
mov.u32 %r65, %r4;

$L__BB0_6:
.pragma "nounroll";
ld.global.u32 %r9, [%rd65];
mul.wide.s32 %rd47, %r9, 4;
add.s64 %rd13, %rd41, %rd47;
ld.global.u32 %r35, [%rd66];
ld.global.u32 %r36, [%rd8];
add.s32 %r10, %r35, %r36;
ld.global.u32 %r37, [%rd13];
setp.ge.s32 %p7, %r10, %r37;
@%p7 bra $L__BB0_10;

atom.global.min.s32 %r38, [%rd13], %r10;
setp.le.s32 %p8, %r38, %r10;
@%p8 bra $L__BB0_10;

atom.global.add.u32 %r11, [%rd7], 1;
ld.global.u32 %r39, [%rd6];
setp.ge.s32 %p9, %r11, %r39;
@%p9 bra $L__BB0_10;

mul.wide.s32 %rd48, %r11, 4;
add.s64 %rd49, %rd5, %rd48;
st.global.u32 [%rd49], %r9;

$L__BB0_10:
add.s32 %r65, %r65, 1;
add.s64 %rd66, %rd66, 4;
add.s64 %rd65, %rd65, 4;
add.s32 %r64, %r64, -1;
setp.ne.s32 %p10, %r64, 0;
@%p10 bra $L__BB0_6;

$L__BB0_11:
not.b32 %r40, %r4;
add.s32 %r41, %r40, %r5;
setp.lt.u32 %p11, %r41, 3;
@%p11 bra $L__BB0_30;

cvta.to.global.u64 %rd50, %rd28;
mul.wide.s32 %rd51, %r65, 4;
add.s64 %rd67, %rd50, %rd51;
cvta.to.global.u64 %rd52, %rd29;
add.s64 %rd68, %rd52, %rd51;

$L__BB0_13:
ld.global.u32 %r16, [%rd67];
mul.wide.s32 %rd53, %r16, 4;
add.s64 %rd21, %rd41, %rd53;
ld.global.u32 %r42, [%rd68];
ld.global.u32 %r43, [%rd8];
add.s32 %r17, %r42, %r43;
ld.global.u32 %r44, [%rd21];
setp.ge.s32 %p12, %r17, %r44;
@%p12 bra $L__BB0_17;

atom.global.min.s32 %r45, [%rd21], %r17;
setp.le.s32 %p13, %r45, %r17;
@%p13 bra $L__BB0_17;

atom.global.add.u32 %r18, [%rd7], 1;
ld.global.u32 %r46, [%rd6];
setp.ge.s32 %p14, %r18, %r46;
@%p14 bra $L__BB0_17;

mul.wide.s32 %rd54, %r18, 4;
add.s64 %rd55, %rd5, %rd54;
st.global.u32 [%rd55], %r16;

$L__BB0_17:
ld.global.u32 %r19, [%rd67+4];
mul.wide.s32 %rd56, %r19, 4;
add.s64 %rd22, %rd41, %rd56;
ld.global.u32 %r47, [%rd68+4];
ld.global.u32 %r48, [%rd8];
add.s32 %r20, %r47, %r48;
ld.global.u32 %r49, [%rd22];
setp.ge.s32 %p15, %r20, %r49;
@%p15 bra $L__BB0_21;

atom.global.min.s32 %r50, [%rd22], %r20;
setp.le.s32 %p16, %r50, %r20;
@%p16 bra $L__BB0_21;

atom.global.add.u32 %r21, [%rd7], 1;
ld.global.u32 %r51, [%rd6];
setp.ge.s32 %p17, %r21, %r51;
@%p17 bra $L__BB0_21;

mul.wide.s32 %rd57, %r21, 4;
add.s64 %rd58, %rd5, %rd57;
st.global.u32 [%rd58], %r19;

$L__BB0_21:
ld.global.u32 %r22, [%rd67+8];
mul.wide.s32 %rd59, %r22, 4;
add.s64 %rd23, %rd41, %rd59;
ld.global.u32 %r52, [%rd68+8];
ld.global.u32 %r53, [%rd8];
add.s32 %r23, %r52, %r53;
ld.global.u32 %r54, [%rd23];
setp.ge.s32 %p18, %r23, %r54;
@%p18 bra $L__BB0_25;

atom.global.min.s32 %r55, [%rd23], %r23;
setp.le.s32 %p19, %r55, %r23;
@%p19 bra $L__BB0_25;

atom.global.add.u32 %r24, [%rd7], 1;
ld.global.u32 %r56, [%rd6];
setp.ge.s32 %p20, %r24, %r56;
@%p20 bra $L__BB0_25;

mul.wide.s32 %rd60, %r24, 4;
add.s64 %rd61, %rd5, %rd60;
st.global.u32 [%rd61], %r22;

$L__BB0_25:
ld.global.u32 %r25, [%rd67+12];
mul.wide.s32 %rd62, %r25, 4;
add.s64 %rd24, %rd41, %rd62;
ld.global.u32 %r57, [%rd68+12];
ld.global.u32 %r58, [%rd8];
add.s32 %r26, %r57, %r58;
ld.global.u32 %r59, [%rd24];
setp.ge.s32 %p21, %r26, %r59;
@%p21 bra $L__BB0_29;

atom.global.min.s32 %r60, [%rd24], %r26;
setp.le.s32 %p22, %r60, %r26;
@%p22 bra $L__BB0_29;

atom.global.add.u32 %r27, [%rd7], 1;
ld.global.u32 %r61, [%rd6];
setp.ge.s32 %p23, %r27, %r61;
@%p23 bra $L__BB0_29;

mul.wide.s32 %rd63, %r27, 4;
add.s64 %rd64, %rd5, %rd63;
st.global.u32 [%rd64], %r25;

$L__BB0_29:
add.s32 %r65, %r65, 4;
setp.lt.s32 %p24, %r65, %r5;
add.s64 %rd67, %rd67, 16;
add.s64 %rd68, %rd68, 16;
@%p24 bra $L__BB0_13;

$L__BB0_30:
ret;

}

.visible .entry _Z6inserti9Worklist2(
.param .u32 _Z6inserti9Worklist2_param_0,
.param .align 8 .b8 _Z6inserti9Worklist2_param_1[32]
)
{
.reg .pred %p<3>;
.reg .b32 %r<9>;
.reg .b64 %rd<14>;


ld.param.u32 %r2, [_Z6inserti9Worklist2_param_0];
ld.param.u64 %rd8, [_Z6inserti9Worklist2_param_1+24];
ld.param.u64 %rd7, [_Z6inserti9Worklist2_param_1+16];
ld.param.u64 %rd5, [_Z6inserti9Worklist2_param_1];
mov.u32 %r3, %ntid.x;
mov.u32 %r4, %ctaid.x;
mul.lo.s32 %r5, %r4, %r3;
mov.u32 %r6, %tid.x;
neg.s32 %r7, %r6;
setp.ne.s32 %p1, %r5, %r7;
@%p1 bra $L__BB1_3;

cvta.to.global.u64 %rd9, %rd8;
cvta.to.global.u64 %rd10, %rd7;
atom.global.add.u32 %r1, [%rd9], 1;
ld.global.u32 %r8, [%rd10];
setp.ge.s32 %p2, %r1, %r8;
@%p2 bra $L__BB1_3;

cvta.to.global.u64 %rd11, %rd5;
mul.wide.s32 %rd12, %r1, 4;
add.s64 %rd13, %rd11, %rd12;
st.global.u32 [%rd13], %r2;

$L__BB1_3:
ret;

}



// ===== COMPILED SASS (sm_100) =====

	.target	sm_100

	.elftype	@"ET_EXEC"


//--------------------- .note.nv.tkinfo           --------------------------
	.section	.note.nv.tkinfo,"",@"SHT_NOTE"
	.sectionflags	@"SHF_NOTE_NV_TKINFO"
	.tkinfo
        /*0018*/ 	.word	0x00000002
        /*0030*/ 	.string	""
        /*0030*/ 	.string	"ptxas"
        /*0030*/ 	.string	"Cuda compilation tools, release 13.0, V13.0.88"
        /*0030*/ 	.string	"Build cuda_13.0.r13.0/compiler.36424714_0"
        /*0030*/ 	.string	"-arch sm_100 "



//--------------------- .note.nv.cuinfo           --------------------------
	.section	.note.nv.cuinfo,"",@"SHT_NOTE"
	.sectionflags	@"SHF_NOTE_NV_CUINFO"
        /*0018*/ 	.short	0x0002
        /*001a*/ 	.short	0x004b
        /*001c*/ 	.short	0x0082
	.zero		2


//--------------------- .nv.info                  --------------------------
	.section	.nv.info,"",@"SHT_CUDA_INFO"
	.align	4


	//----- nvinfo : EIATTR_REGCOUNT
	.align		4
        /*0000*/ 	.byte	0x04, 0x2f
        /*0002*/ 	.short	(.L_1 - .L_0)
	.align		4
.L_0:
        /*0004*/ 	.word	index@(_Z12bellman_fordiPKmPKiPiS3_9Worklist2S4_)
        /*0008*/ 	.word	0x0000001c


	//----- nvinfo : EIATTR_FRAME_SIZE
	.align		4
.L_1:
        /*000c*/ 	.byte	0x04, 0x11
        /*000e*/ 	.short	(.L_3 - .L_2)
	.align		4
.L_2:
        /*0010*/ 	.word	index@(_Z12bellman_fordiPKmPKiPiS3_9Worklist2S4_)
        /*0014*/ 	.word	0x00000000


	//----- nvinfo : EIATTR_REGCOUNT
	.align		4
.L_3:
        /*0018*/ 	.byte	0x04, 0x2f
        /*001a*/ 	.short	(.L_5 - .L_4)
	.align		4
.L_4:
        /*001c*/ 	.word	index@(_Z6inserti9Worklist2)
        /*0020*/ 	.word	0x0000000c


	//----- nvinfo : EIATTR_FRAME_SIZE
	.align		4
.L_5:
        /*0024*/ 	.byte	0x04, 0x11
        /*0026*/ 	.short	(.L_7 - .L_6)
	.align		4
.L_6:
        /*0028*/ 	.word	index@(_Z6inserti9Worklist2)
        /*002c*/ 	.word	0x00000000


	//----- nvinfo : EIATTR_MIN_STACK_SIZE
	.align		4
.L_7:
        /*0030*/ 	.byte	0x04, 0x12
        /*0032*/ 	.short	(.L_9 - .L_8)
	.align		4
.L_8:
        /*0034*/ 	.word	index@(_Z6inserti9Worklist2)
        /*0038*/ 	.word	0x00000000


	//----- nvinfo : EIATTR_MIN_STACK_SIZE
	.align		4
.L_9:
        /*003c*/ 	.byte	0x04, 0x12
        /*003e*/ 	.short	(.L_11 - .L_10)
	.align		4
.L_10:
        /*0040*/ 	.word	index@(_Z12bellman_fordiPKmPKiPiS3_9Worklist2S4_)
        /*0044*/ 	.word	0x00000000
.L_11:


//--------------------- .nv.compat                --------------------------
	.section	.nv.compat,"",@"SHT_CUDA_COMPAT_INFO"
	.align	4
        /*0000*/ 	.byte	0x02, 0x09, 0x00, 0x00, 0x02, 0x02, 0x01, 0x00, 0x02, 0x05, 0x05, 0x00, 0x03, 0x07, 0x01, 0x01
        /*0010*/ 	.byte	0x02, 0x03, 0x00, 0x00, 0x02, 0x06, 0x01, 0x00, 0x04, 0x0b, 0x08, 0x00, 0x09, 0x00, 0x00, 0x00
        /*0020*/ 	.byte	0x00, 0x00, 0x00, 0x00


//--------------------- .nv.info._Z6inserti9Worklist2 --------------------------
	.section	.nv.info._Z6inserti9Worklist2,"",@"SHT_CUDA_INFO"
	.sectionflags	@""
	.align	4


	//----- nvinfo : EIATTR_CUDA_API_VERSION
	.align		4
        /*0000*/ 	.byte	0x04, 0x37
        /*0002*/ 	.short	(.L_13 - .L_12)
.L_12:
        /*0004*/ 	.word	0x00000082


	//----- nvinfo : EIATTR_KPARAM_INFO
	.align		4
.L_13:
        /*0008*/ 	.byte	0x04, 0x17
        /*000a*/ 	.short	(.L_15 - .L_14)
.L_14:
        /*000c*/ 	.word	0x00000000
        /*0010*/ 	.short	0x0001
        /*0012*/ 	.short	0x0008
        /*0014*/ 	.byte	0x00, 0xf0, 0x81, 0x00


	//----- nvinfo : EIATTR_KPARAM_INFO
	.align		4
.L_15:
        /*0018*/ 	.byte	0x04, 0x17
        /*001a*/ 	.short	(.L_17 - .L_16)
.L_16:
        /*001c*/ 	.word	0x00000000
        /*0020*/ 	.short	0x0000
        /*0022*/ 	.short	0x0000
        /*0024*/ 	.byte	0x00, 0xf0, 0x11, 0x00


	//----- nvinfo : EIATTR_SPARSE_MMA_MASK
	.align		4
.L_17:
        /*0028*/ 	.byte	0x03, 0x50
        /*002a*/ 	.short	0x0000


	//----- nvinfo : EIATTR_MAXREG_COUNT
	.align		4
        /*002c*/ 	.byte	0x03, 0x1b
        /*002e*/ 	.short	0x00ff


	//----- nvinfo : EIATTR_MERCURY_ISA_VERSION
	.align		4
        /*0030*/ 	.byte	0x03, 0x5f
        /*0032*/ 	.short	0x0101


	//----- nvinfo : EIATTR_INT_WARP_WIDE_INSTR_OFFSETS
	.align		4
        /*0034*/ 	.byte	0x04, 0x31
        /*0036*/ 	.short	(.L_19 - .L_18)


	//   ....[0]....
.L_18:
        /*0038*/ 	.word	0x00000090


	//   ....[1]....
        /*003c*/ 	.word	0x00000150


	//----- nvinfo : EIATTR_VRC_CTA_INIT_COUNT
	.align		4
.L_19:
        /*0040*/ 	.byte	0x02, 0x4a
	.zero		1
	.zero		1


	//----- nvinfo : EIATTR_EXIT_INSTR_OFFSETS
	.align		4
        /*0044*/ 	.byte	0x04, 0x1c
        /*0046*/ 	.short	(.L_21 - .L_20)


	//   ....[0]....
.L_20:
        /*0048*/ 	.word	0x00000070


	//   ....[1]....
        /*004c*/ 	.word	0x00000180


	//   ....[2]....
        /*0050*/ 	.word	0x000001d0


	//----- nvinfo : EIATTR_CBANK_PARAM_SIZE
	.align		4
.L_21:
        /*0054*/ 	.byte	0x03, 0x19
        /*0056*/ 	.short	0x0028


	//----- nvinfo : EIATTR_PARAM_CBANK
	.align		4
        /*0058*/ 	.byte	0x04, 0x0a
        /*005a*/ 	.short	(.L_23 - .L_22)
	.align		4
.L_22:
        /*005c*/ 	.word	index@(.nv.constant0._Z6inserti9Worklist2)
        /*0060*/ 	.short	0x0380
        /*0062*/ 	.short	0x0028


	//----- nvinfo : EIATTR_SW_WAR
	.align		4
.L_23:
        /*0064*/ 	.byte	0x04, 0x36
        /*0066*/ 	.short	(.L_25 - .L_24)
.L_24:
        /*0068*/ 	.word	0x00000008
.L_25:


//--------------------- .nv.info._Z12bellman_fordiPKmPKiPiS3_9Worklist2S4_ --------------------------
	.section	.nv.info._Z12bellman_fordiPKmPKiPiS3_9Worklist2S4_,"",@"SHT_CUDA_INFO"
	.sectionflags	@""
	.align	4


	//----- nvinfo : EIATTR_CUDA_API_VERSION
	.align		4
        /*0000*/ 	.byte	0x04, 0x37
        /*0002*/ 	.short	(.L_27 - .L_26)
.L_26:
        /*0004*/ 	.word	0x00000082


	//----- nvinfo : EIATTR_KPARAM_INFO
	.align		4
.L_27:
        /*0008*/ 	.byte	0x04, 0x17
        /*000a*/ 	.short	(.L_29 - .L_28)
.L_28:
        /*000c*/ 	.word	0x00000000
        /*0010*/ 	.short	0x0006
        /*0012*/ 	.short	0x0048
        /*0014*/ 	.byte	0x00, 0xf0, 0x81, 0x00


	//----- nvinfo : EIATTR_KPARAM_INFO
	.align		4
.L_29:
        /*0018*/ 	.byte	0x04, 0x17
        /*001a*/ 	.short	(.L_31 - .L_30)
.L_30:
        /*001c*/ 	.word	0x00000000
        /*0020*/ 	.short	0x0005
        /*0022*/ 	.short	0x0028
        /*0024*/ 	.byte	0x00, 0xf0, 0x81, 0x00


	//----- nvinfo : EIATTR_KPARAM_INFO
	.align		4
.L_31:
        /*0028*/ 	.byte	0x04, 0x17
        /*002a*/ 	.short	(.L_33 - .L_32)
.L_32:
        /*002c*/ 	.word	0x00000000
        /*0030*/ 	.short	0x0004
        /*0032*/ 	.short	0x0020
        /*0034*/ 	.byte	0x00, 0xf0, 0x21, 0x00


	//----- nvinfo : EIATTR_KPARAM_INFO
	.align		4
.L_33:
        /*0038*/ 	.byte	0x04, 0x17
        /*003a*/ 	.short	(.L_35 - .L_34)
.L_34:
        /*003c*/ 	.word	0x00000000
        /*0040*/ 	.short	0x0003
        /*0042*/ 	.short	0x0018
        /*0044*/ 	.byte	0x00, 0xf0, 0x21, 0x00


	//----- nvinfo : EIATTR_KPARAM_INFO
	.align		4
.L_35:
        /*0048*/ 	.byte	0x04, 0x17
        /*004a*/ 	.short	(.L_37 - .L_36)
.L_36:
        /*004c*/ 	.word	0x00000000
        /*0050*/ 	.short	0x0002
        /*0052*/ 	.short	0x0010
        /*0054*/ 	.byte	0x00, 0xf0, 0x21, 0x00


	//----- nvinfo : EIATTR_KPARAM_INFO
	.align		4
.L_37:
        /*0058*/ 	.byte	0x04, 0x17
        /*005a*/ 	.short	(.L_39 - .L_38)
.L_38:
        /*005c*/ 	.word	0x00000000
        /*0060*/ 	.short	0x0001
        /*0062*/ 	.short	0x0008
        /*0064*/ 	.byte	0x00, 0xf0, 0x21, 0x00


	//----- nvinfo : EIATTR_KPARAM_INFO
	.align		4
.L_39:
        /*0068*/ 	.byte	0x04, 0x17
        /*006a*/ 	.short	(.L_41 - .L_40)
.L_40:
        /*006c*/ 	.word	0x00000000
        /*0070*/ 	.short	0x0000
        /*0072*/ 	.short	0x0000
        /*0074*/ 	.byte	0x00, 0xf0, 0x11, 0x00


	//----- nvinfo : EIATTR_SPARSE_MMA_MASK
	.align		4
.L_41:
        /*0078*/ 	.byte	0x03, 0x50
        /*007a*/ 	.short	0x0000


	//----- nvinfo : EIATTR_MAXREG_COUNT
	.align		4
        /*007c*/ 	.byte	0x03, 0x1b
        /*007e*/ 	.short	0x00ff


	//----- nvinfo : EIATTR_MERCURY_ISA_VERSION
	.align		4
        /*0080*/ 	.byte	0x03, 0x5f
        /*0082*/ 	.short	0x0101


	//----- nvinfo : EIATTR_INT_WARP_WIDE_INSTR_OFFSETS
	.align		4
        /*0084*/ 	.byte	0x04, 0x31
        /*0086*/ 	.short	(.L_43 - .L_42)


	//   ....[0]....
.L_42:
        /*0088*/ 	.word	0x000003b0


	//   ....[1]....
        /*008c*/ 	.word	0x00000460


	//   ....[2]....
        /*0090*/ 	.word	0x000006e0


	//   ....[3]....
        /*0094*/ 	.word	0x00000790


	//   ....[4]....
        /*0098*/ 	.word	0x000008d0


	//   ....[5]....
        /*009c*/ 	.word	0x00000980


	//   ....[6]....
        /*00a0*/ 	.word	0x00000ac0


	//   ....[7]....
        /*00a4*/ 	.word	0x00000b70


	//   ....[8]....
        /*00a8*/ 	.word	0x00000cb0


	//   ....[9]....
        /*00ac*/ 	.word	0x00000d60


	//----- nvinfo : EIATTR_VRC_CTA_INIT_COUNT
	.align		4
.L_43:
        /*00b0*/ 	.byte	0x02, 0x4a
	.zero		1
	.zero		1


	//----- nvinfo : EIATTR_EXIT_INSTR_OFFSETS
	.align		4
        /*00b4*/ 	.byte	0x04, 0x1c
        /*00b6*/ 	.short	(.L_45 - .L_44)


	//   ....[0]....
.L_44:
        /*00b8*/ 	.word	0x00000110


	//   ....[1]....
        /*00bc*/ 	.word	0x00000170


	//   ....[2]....
        /*00c0*/ 	.word	0x00000550


	//   ....[3]....
        /*00c4*/ 	.word	0x00000e40


	//----- nvinfo : EIATTR_CRS_STACK_SIZE
	.align		4
.L_45:
        /*00c8*/ 	.byte	0x04, 0x1e
        /*00ca*/ 	.short	(.L_47 - .L_46)
.L_46:
        /*00cc*/ 	.word	0x00000000


	//----- nvinfo : EIATTR_CBANK_PARAM_SIZE
	.align		4
.L_47:
        /*00d0*/ 	.byte	0x03, 0x19
        /*00d2*/ 	.short	0x0068


	//----- nvinfo : EIATTR_PARAM_CBANK
	.align		4
        /*00d4*/ 	.byte	0x04, 0x0a
        /*00d6*/ 	.short	(.L_49 - .L_48)
	.align		4
.L_48:
        /*00d8*/ 	.word	index@(.nv.constant0._Z12bellman_fordiPKmPKiPiS3_9Worklist2S4_)
        /*00dc*/ 	.short	0x0380
        /*00de*/ 	.short	0x0068


	//----- nvinfo : EIATTR_SW_WAR
	.align		4
.L_49:
        /*00e0*/ 	.byte	0x04, 0x36
        /*00e2*/ 	.short	(.L_51 - .L_50)
.L_50:
        /*00e4*/ 	.word	0x00000008
.L_51:


//--------------------- .nv.callgraph             --------------------------
	.section	.nv.callgraph,"",@"SHT_CUDA_CALLGRAPH"
	.align	4
	.sectionentsize	8
	.align		4
        /*0000*/ 	.word	0x00000000
	.align		4
        /*0004*/ 	.word	0xffffffff
	.align		4
        /*0008*/ 	.word	0x00000000
	.align		4
        /*000c*/ 	.word	0xfffffffe
	.align		4
        /*0010*/ 	.word	0x00000000
	.align		4
        /*0014*/ 	.word	0xfffffffd
	.align		4
        /*0018*/ 	.word	0x00000000
	.align		4
        /*001c*/ 	.word	0xfffffffc


//--------------------- .text._Z6inserti9Worklist2 --------------------------
	.section	.text._Z6inserti9Worklist2,"ax",@progbits
	.align	128
        .global         _Z6inserti9Worklist2
        .type           _Z6inserti9Worklist2,@function
        .size           _Z6inserti9Worklist2,(.L_x_18 - _Z6inserti9Worklist2)
        .other          _Z6inserti9Worklist2,@"STO_CUDA_ENTRY STV_DEFAULT"
_Z6inserti9Worklist2:
.text._Z6inserti9Worklist2:
[----:B------:R-:W-:Y:S01]  /*0000*/  LDC R1, c[0x0][0x37c] ;  /* 0x0000df00ff017b82 */ /* 0x000fe20000000800 */
[----:B------:R-:W0:Y:S07]  /*0010*/  S2R R0, SR_TID.X ;  /* 0x0000000000007919 */ /* 0x000e2e0000002100 */
[----:B------:R-:W1:Y:S01]  /*0020*/  S2UR UR5, SR_CTAID.X ;  /* 0x00000000000579c3 */ /* 0x000e620000002500 */
[----:B------:R-:W1:Y:S02]  /*0030*/  LDCU UR4, c[0x0][0x360] ;  /* 0x00006c00ff0477ac */ /* 0x000e640008000800 */
[----:B-1----:R-:W-:Y:S01]  /*0040*/  UIMAD UR4, UR4, UR5, URZ ;  /* 0x00000005040472a4 */ /* 0x002fe2000f8e02ff */
[----:B0-----:R-:W-:-:S05]  /*0050*/  IMAD.MOV R0, RZ, RZ, -R0 ;  /* 0x000000ffff007224 */ /* 0x001fca00078e0a00 */
[----:B------:R-:W-:-:S13]  /*0060*/  ISETP.NE.AND P0, PT, R0, UR4, PT ;  /* 0x0000000400007c0c */ /* 0x000fda000bf05270 */
[----:B------:R-:W-:Y:S05]  /*0070*/  @P0 EXIT ;  /* 0x000000000000094d */ /* 0x000fea0003800000 */
[----:B------:R-:W0:Y:S01]  /*0080*/  S2R R5, SR_LANEID ;  /* 0x0000000000057919 */ /* 0x000e220000000000 */
[----:B------:R-:W-:Y:S01]  /*0090*/  VOTEU.ANY UR6, UPT, PT ;  /* 0x0000000000067886 */ /* 0x000fe200038e0100 */
[----:B------:R-:W1:Y:S01]  /*00a0*/  LDC.64 R2, c[0x0][0x3a0] ;  /* 0x0000e800ff027b82 */ /* 0x000e620000000a00 */
[----:B------:R-:W0:Y:S01]  /*00b0*/  FLO.U32 R0, UR6 ;  /* 0x0000000600007d00 */ /* 0x000e2200080e0000 */
[----:B------:R-:W1:Y:S07]  /*00c0*/  LDCU.64 UR4, c[0x0][0x358] ;  /* 0x00006b00ff0477ac */ /* 0x000e6e0008000a00 */
[----:B------:R-:W1:Y:S01]  /*00d0*/  POPC R9, UR6 ;  /* 0x0000000600097d09 */ /* 0x000e620008000000 */
[----:B0-----:R-:W-:-:S02]  /*00e0*/  ISETP.EQ.U32.AND P0, PT, R0, R5, PT ;  /* 0x000000050000720c */ /* 0x001fc40003f02070 */
[----:B------:R-:W0:Y:S11]  /*00f0*/  LDC.64 R4, c[0x0][0x398] ;  /* 0x0000e600ff047b82 */ /* 0x000e360000000a00 */
[----:B-1----:R-:W2:Y:S04]  /*0100*/  @P0 ATOMG.E.ADD.STRONG.GPU PT, R3, desc[UR4][R2.64], R9 ;  /* 0x80000009020309a8 */ /* 0x002ea800081ef104 */
[----:B0-----:R-:W3:Y:S01]  /*0110*/  LDG.E R4, desc[UR4][R4.64] ;  /* 0x0000000404047981 */ /* 0x001ee2000c1e1900 */
[----:B------:R-:W0:Y:S02]  /*0120*/  S2R R6, SR_LTMASK ;  /* 0x0000000000067919 */ /* 0x000e240000003900 */
[----:B0-----:R-:W-:-:S06]  /*0130*/  LOP3.LUT R6, R6, UR6, RZ, 0xc0, !PT ;  /* 0x0000000606067c12 */ /* 0x001fcc000f8ec0ff */
[----:B------:R-:W0:Y:S01]  /*0140*/  POPC R6, R6 ;  /* 0x0000000600067309 */ /* 0x000e220000000000 */
[----:B--2---:R-:W0:Y:S02]  /*0150*/  SHFL.IDX PT, R7, R3, R0, 0x1f ;  /* 0x00001f0003077589 */ /* 0x004e2400000e0000 */
[----:B0-----:R-:W-:-:S05]  /*0160*/  IMAD.IADD R7, R7, 0x1, R6 ;  /* 0x0000000107077824 */ /* 0x001fca00078e0206 */
[----:B---3--:R-:W-:-:S13]  /*0170*/  ISETP.GE.AND P0, PT, R7, R4, PT ;  /* 0x000000040700720c */ /* 0x008fda0003f06270 */
[----:B------:R-:W-:Y:S05]  /*0180*/  @P0 EXIT ;  /* 0x000000000000094d */ /* 0x000fea0003800000 */
[----:B------:R-:W0:Y:S08]  /*0190*/  LDC.64 R2, c[0x0][0x388] ;  /* 0x0000e200ff027b82 */ /* 0x000e300000000a00 */
[----:B------:R-:W1:Y:S01]  /*01a0*/  LDC R5, c[0x0][0x380] ;  /* 0x0000e000ff057b82 */ /* 0x000e620000000800 */
[----:B0-----:R-:W-:-:S05]  /*01b0*/  IMAD.WIDE R2, R7, 0x4, R2 ;  /* 0x0000000407027825 */ /* 0x001fca00078e0202 */
[----:B-1----:R-:W-:Y:S01]  /*01c0*/  STG.E desc[UR4][R2.64], R5 ;  /* 0x0000000502007986 */ /* 0x002fe2000c101904 */
[----:B------:R-:W-:Y:S05]  /*01d0*/  EXIT ;  /* 0x000000000000794d */ /* 0x000fea0003800000 */
.L_x_0:
[----:B------:R-:W-:-:S00]  /*01e0*/  BRA `(.L_x_0) ;  /* 0xfffffffc00fc7947 */ /* 0x000fc0000383ffff */
[----:B------:R-:W-:-:S00]  /*01f0*/  NOP ;  /* 0x0000000000007918 */ /* 0x000fc00000000000 */
        /* <DEDUP_REMOVED lines=8> */
.L_x_18:


//--------------------- .text._Z12bellman_fordiPKmPKiPiS3_9Worklist2S4_ --------------------------
	.section	.text._Z12bellman_fordiPKmPKiPiS3_9Worklist2S4_,"ax",@progbits
	.align	128
        .global         _Z12bellman_fordiPKmPKiPiS3_9Worklist2S4_
        .type           _Z12bellman_fordiPKmPKiPiS3_9Worklist2S4_,@function
        .size           _Z12bellman_fordiPKmPKiPiS3_9Worklist2S4_,(.L_x_19 - _Z12bellman_fordiPKmPKiPiS3_9Worklist2S4_)
        .other          _Z12bellman_fordiPKmPKiPiS3_9Worklist2S4_,@"STO_CUDA_ENTRY STV_DEFAULT"
_Z12bellman_fordiPKmPKiPiS3_9Worklist2S4_:
.text._Z12bellman_fordiPKmPKiPiS3_9Worklist2S4_:
[----:B------:R-:W-:Y:S08]  /*0000*/  LDC R1, c[0x0][0x37c] ;  /* 0x0000df00ff017b82 */ /* 0x000ff00000000800 */
[----:B------:R-:W0:Y:S01]  /*0010*/  LDC.64 R2, c[0x0][0x3c0] ;  /* 0x0000f000ff027b82 */ /* 0x000e220000000a00 */
[----:B------:R-:W0:Y:S02]  /*0020*/  LDCU.64 UR4, c[0x0][0x358] ;  /* 0x00006b00ff0477ac */ /* 0x000e240008000a00 */
[----:B0-----:R-:W2:Y:S01]  /*0030*/  LDG.E R2, desc[UR4][R2.64] ;  /* 0x0000000402027981 */ /* 0x001ea2000c1e1900 */
[----:B------:R-:W0:Y:S01]  /*0040*/  LDCU UR6, c[0x0][0x360] ;  /* 0x00006c00ff0677ac */ /* 0x000e220008000800 */
[----:B------:R-:W-:Y:S01]  /*0050*/  BSSY.RECONVERGENT B0, `(.L_x_1) ;  /* 0x000000b000007945 */ /* 0x000fe20003800200 */
[----:B------:R-:W-:Y:S01]  /*0060*/  PLOP3.LUT P0, PT, PT, PT, PT, 0x80, 0x8 ;  /* 0x000000000008781c */ /* 0x000fe20003f0f070 */
[----:B------:R-:W0:Y:S01]  /*0070*/  S2R R5, SR_CTAID.X ;  /* 0x0000000000057919 */ /* 0x000e220000002500 */
[----:B------:R-:W0:Y:S02]  /*0080*/  S2R R0, SR_TID.X ;  /* 0x0000000000007919 */ /* 0x000e240000002100 */
[----:B0-----:R-:W-:-:S05]  /*0090*/  IMAD R5, R5, UR6, R0 ;  /* 0x0000000605057c24 */ /* 0x001fca000f8e0200 */
[----:B--2---:R-:W-:-:S13]  /*00a0*/  ISETP.GT.AND P1, PT, R2, R5, PT ;  /* 0x000000050200720c */ /* 0x004fda0003f24270 */
[----:B------:R-:W-:Y:S05]  /*00b0*/  @!P1 BRA `(.L_x_2) ;  /* 0x0000000000109947 */ /* 0x000fea0003800000 */
[----:B------:R-:W0:Y:S02]  /*00c0*/  LDC.64 R2, c[0x0][0x3a8] ;  /* 0x0000ea00ff027b82 */ /* 0x000e240000000a00 */
[----:B0-----:R-:W-:-:S05]  /*00d0*/  IMAD.WIDE R2, R5, 0x4, R2 ;  /* 0x0000000405027825 */ /* 0x001fca00078e0202 */
[----:B------:R0:W5:Y:S01]  /*00e0*/  LDG.E R5, desc[UR4][R2.64] ;  /* 0x0000000402057981 */ /* 0x000162000c1e1900 */
[----:B------:R-:W-:-:S13]  /*00f0*/  PLOP3.LUT P0, PT, PT, PT, PT, 0x8, 0x80 ;  /* 0x000000000080781c */ /* 0x000fda0003f0e170 */
.L_x_2:
[----:B------:R-:W-:Y:S05]  /*0100*/  BSYNC.RECONVERGENT B0 ;  /* 0x0000000000007941 */ /* 0x000fea0003800200 */
.L_x_1:
[----:B------:R-:W-:Y:S05]  /*0110*/  @P0 EXIT ;  /* 0x000000000000094d */ /* 0x000fea0003800000 */
[----:B0-----:R-:W0:Y:S02]  /*0120*/  LDC.64 R2, c[0x0][0x388] ;  /* 0x0000e200ff027b82 */ /* 0x001e240000000a00 */
[----:B0----5:R-:W-:-:S05]  /*0130*/  IMAD.WIDE R2, R5, 0x8, R2 ;  /* 0x0000000805027825 */ /* 0x021fca00078e0202 */
[----:B------:R-:W2:Y:S04]  /*0140*/  LDG.E R9, desc[UR4][R2.64] ;  /* 0x0000000402097981 */ /* 0x000ea8000c1e1900 */
[----:B------:R-:W2:Y:S02]  /*0150*/  LDG.E R0, desc[UR4][R2.64+0x8] ;  /* 0x0000080402007981 */ /* 0x000ea4000c1e1900 */
[----:B--2---:R-:W-:-:S13]  /*0160*/  ISETP.GT.AND P0, PT, R0, R9, PT ;  /* 0x000000090000720c */ /* 0x004fda0003f04270 */
[----:B------:R-:W-:Y:S05]  /*0170*/  @!P0 EXIT ;  /* 0x000000000000894d */ /* 0x000fea0003800000 */
[----:B------:R-:W0:Y:S01]  /*0180*/  LDC.64 R2, c[0x0][0x3a0] ;  /* 0x0000e800ff027b82 */ /* 0x000e220000000a00 */
[--C-:B------:R-:W-:Y:S01]  /*0190*/  IMAD.IADD R4, R0, 0x1, -R9.reuse ;  /* 0x0000000100047824 */ /* 0x100fe200078e0a09 */
[----:B------:R-:W-:Y:S01]  /*01a0*/  BSSY.RECONVERGENT B0, `(.L_x_3) ;  /* 0x0000037000007945 */ /* 0x000fe20003800200 */
[----:B------:R-:W-:-:S03]  /*01b0*/  IMAD.MOV.U32 R7, RZ, RZ, R9 ;  /* 0x000000ffff077224 */ /* 0x000fc600078e0009 */
[----:B------:R-:W-:Y:S01]  /*01c0*/  LOP3.LUT P0, R10, R4, 0x3, RZ, 0xc0, !PT ;  /* 0x00000003040a7812 */ /* 0x000fe2000780c0ff */
[----:B0-----:R-:W-:-:S12]  /*01d0*/  IMAD.WIDE R2, R5, 0x4, R2 ;  /* 0x0000000405027825 */ /* 0x001fd800078e0202 */
[----:B------:R-:W-:Y:S05]  /*01e0*/  @!P0 BRA `(.L_x_4) ;  /* 0x0000000000c88947 */ /* 0x000fea0003800000 */
[----:B------:R-:W0:Y:S08]  /*01f0*/  LDC.64 R6, c[0x0][0x398] ;  /* 0x0000e600ff067b82 */ /* 0x000e300000000a00 */
[----:B------:R-:W1:Y:S08]  /*0200*/  LDC.64 R14, c[0x0][0x390] ;  /* 0x0000e400ff0e7b82 */ /* 0x000e700000000a00 */
[----:B------:R-:W2:Y:S01]  /*0210*/  LDC.64 R4, c[0x0][0x3a0] ;  /* 0x0000e800ff047b82 */ /* 0x000ea20000000a00 */
[----:B0-----:R-:W-:-:S04]  /*0220*/  IMAD.WIDE R6, R9, 0x4, R6 ;  /* 0x0000000409067825 */ /* 0x001fc800078e0206 */
[----:B------:R-:W-:Y:S01]  /*0230*/  IMAD.MOV.U32 R11, RZ, RZ, R7 ;  /* 0x000000ffff0b7224 */ /* 0x000fe200078e0007 */
[----:B------:R-:W-:Y:S01]  /*0240*/  MOV R7, R9 ;  /* 0x0000000900077202 */ /* 0x000fe20000000f00 */
[----:B-1----:R-:W-:-:S04]  /*0250*/  IMAD.WIDE R14, R9, 0x4, R14 ;  /* 0x00000004090e7825 */ /* 0x002fc800078e020e */
[----:B------:R-:W-:-:S07]  /*0260*/  IMAD.MOV.U32 R8, RZ, RZ, R14 ;  /* 0x000000ffff087224 */ /* 0x000fce00078e000e */
.L_x_7:
[----:B------:R-:W-:Y:S01]  /*0270*/  IMAD.MOV.U32 R14, RZ, RZ, R8 ;  /* 0x000000ffff0e7224 */ /* 0x000fe200078e0008 */
[----:B0-----:R-:W3:Y:S04]  /*0280*/  LDG.E R21, desc[UR4][R2.64] ;  /* 0x0000000402157981 */ /* 0x001ee8000c1e1900 */
[----:B------:R-:W2:Y:S01]  /*0290*/  LDG.E R17, desc[UR4][R14.64] ;  /* 0x000000040e117981 */ /* 0x000ea2000c1e1900 */
[----:B------:R-:W-:Y:S02]  /*02a0*/  IMAD.MOV.U32 R18, RZ, RZ, R6 ;  /* 0x000000ffff127224 */ /* 0x000fe400078e0006 */
[----:B------:R-:W-:-:S05]  /*02b0*/  IMAD.MOV.U32 R19, RZ, RZ, R11 ;  /* 0x000000ffff137224 */ /* 0x000fca00078e000b */
[----:B------:R-:W3:Y:S01]  /*02c0*/  LDG.E R16, desc[UR4][R18.64] ;  /* 0x0000000412107981 */ /* 0x000ee2000c1e1900 */
[----:B--2---:R-:W-:-:S05]  /*02d0*/  IMAD.WIDE R12, R17, 0x4, R4 ;  /* 0x00000004110c7825 */ /* 0x004fca00078e0204 */
[----:B------:R-:W2:Y:S01]  /*02e0*/  LDG.E R20, desc[UR4][R12.64] ;  /* 0x000000040c147981 */ /* 0x000ea2000c1e1900 */
[----:B---3--:R-:W-:Y:S01]  /*02f0*/  IADD3 R21, PT, PT, R16, R21, RZ ;  /* 0x0000001510157210 */ /* 0x008fe20007ffe0ff */
[----:B------:R-:W-:Y:S01]  /*0300*/  VIADD R10, R10, 0xffffffff ;  /* 0xffffffff0a0a7836 */ /* 0x000fe20000000000 */
[----:B------:R-:W-:Y:S01]  /*0310*/  BSSY.RECONVERGENT B1, `(.L_x_5) ;  /* 0x000001b000017945 */ /* 0x000fe20003800200 */
[----:B------:R-:W-:Y:S02]  /*0320*/  IADD3 R6, P1, PT, R6, 0x4, RZ ;  /* 0x0000000406067810 */ /* 0x000fe40007f3e0ff */
[----:B------:R-:W-:Y:S02]  /*0330*/  IADD3 R8, P2, PT, R8, 0x4, RZ ;  /* 0x0000000408087810 */ /* 0x000fe40007f5e0ff */
[----:B------:R-:W-:Y:S02]  /*0340*/  ISETP.NE.AND P0, PT, R10, RZ, PT ;  /* 0x000000ff0a00720c */ /* 0x000fe40003f05270 */
[----:B--2---:R-:W-:-:S13]  /*0350*/  ISETP.GE.AND P3, PT, R21, R20, PT ;  /* 0x000000141500720c */ /* 0x004fda0003f66270 */
[----:B------:R-:W-:Y:S05]  /*0360*/  @P3 BRA `(.L_x_6) ;  /* 0x0000000000543947 */ /* 0x000fea0003800000 */
[----:B------:R-:W2:Y:S02]  /*0370*/  ATOMG.E.MIN.S32.STRONG.GPU PT, R12, desc[UR4][R12.64], R21 ;  /* 0x800000150c0c79a8 */ /* 0x000ea400089ef304 */
[----:B--2---:R-:W-:-:S13]  /*0380*/  ISETP.GT.AND P3, PT, R12, R21, PT ;  /* 0x000000150c00720c */ /* 0x004fda0003f64270 */
[----:B------:R-:W-:Y:S05]  /*0390*/  @!P3 BRA `(.L_x_6) ;  /* 0x000000000048b947 */ /* 0x000fea0003800000 */
[----:B------:R-:W0:Y:S01]  /*03a0*/  S2R R19, SR_LANEID ;  /* 0x0000000000137919 */ /* 0x000e220000000000 */
[----:B------:R-:W-:Y:S01]  /*03b0*/  VOTEU.ANY UR6, UPT, PT ;  /* 0x0000000000067886 */ /* 0x000fe200038e0100 */
[----:B------:R-:W1:Y:S01]  /*03c0*/  LDC.64 R12, c[0x0][0x3e0] ;  /* 0x0000f800ff0c7b82 */ /* 0x000e620000000a00 */
[----:B------:R-:W0:Y:S08]  /*03d0*/  FLO.U32 R14, UR6 ;  /* 0x00000006000e7d00 */ /* 0x000e3000080e0000 */
        /* <DEDUP_REMOVED lines=11> */
[----:B------:R-:W0:Y:S02]  /*0490*/  @!P3 LDC.64 R20, c[0x0][0x3c8] ;  /* 0x0000f200ff14bb82 */ /* 0x000e240000000a00 */
[----:B0-----:R-:W-:-:S05]  /*04a0*/  @!P3 IMAD.WIDE R20, R23, 0x4, R20 ;  /* 0x000000041714b825 */ /* 0x001fca00078e0214 */
[----:B------:R0:W-:Y:S02]  /*04b0*/  @!P3 STG.E desc[UR4][R20.64], R17 ;  /* 0x000000111400b986 */ /* 0x0001e4000c101904 */
.L_x_6:
[----:B------:R-:W-:Y:S05]  /*04c0*/  BSYNC.RECONVERGENT B1 ;  /* 0x0000000000017941 */ /* 0x000fea0003800200 */
.L_x_5:
[----:B------:R-:W-:Y:S01]  /*04d0*/  VIADD R7, R7, 0x1 ;  /* 0x0000000107077836 */ /* 0x000fe20000000000 */
[----:B------:R-:W-:Y:S01]  /*04e0*/  IADD3.X R15, PT, PT, RZ, R15, RZ, P2, !PT ;  /* 0x0000000fff0f7210 */ /* 0x000fe200017fe4ff */
[----:B------:R-:W-:Y:S01]  /*04f0*/  IMAD.X R11, RZ, RZ, R11, P1 ;  /* 0x000000ffff0b7224 */ /* 0x000fe200008e060b */
[----:B------:R-:W-:Y:S06]  /*0500*/  @P0 BRA `(.L_x_7) ;  /* 0xfffffffc00580947 */ /* 0x000fec000383ffff */
.L_x_4:
[----:B------:R-:W-:Y:S05]  /*0510*/  BSYNC.RECONVERGENT B0 ;  /* 0x0000000000007941 */ /* 0x000fea0003800200 */
.L_x_3:
[----:B------:R-:W-:-:S05]  /*0520*/  LOP3.LUT R5, RZ, R9, RZ, 0x33, !PT ;  /* 0x00000009ff057212 */ /* 0x000fca00078e33ff */
[----:B------:R-:W-:-:S05]  /*0530*/  IMAD.IADD R5, R0, 0x1, R5 ;  /* 0x0000000100057824 */ /* 0x000fca00078e0205 */
[----:B------:R-:W-:-:S13]  /*0540*/  ISETP.GE.U32.AND P0, PT, R5, 0x3, PT ;  /* 0x000000030500780c */ /* 0x000fda0003f06070 */
[----:B------:R-:W-:Y:S05]  /*0550*/  @!P0 EXIT ;  /* 0x000000000000894d */ /* 0x000fea0003800000 */
[----:B------:R-:W1:Y:S08]  /*0560*/  LDC.64 R8, c[0x0][0x390] ;  /* 0x0000e400ff087b82 */ /* 0x000e700000000a00 */
[----:B------:R-:W2:Y:S08]  /*0570*/  LDC.64 R10, c[0x0][0x398] ;  /* 0x0000e600ff0a7b82 */ /* 0x000eb00000000a00 */
[----:B------:R-:W3:Y:S01]  /*0580*/  LDC.64 R4, c[0x0][0x3a0] ;  /* 0x0000e800ff047b82 */ /* 0x000ee20000000a00 */
[----:B-1----:R-:W-:-:S04]  /*0590*/  IMAD.WIDE R8, R7, 0x4, R8 ;  /* 0x0000000407087825 */ /* 0x002fc800078e0208 */
[----:B------:R-:W-:Y:S02]  /*05a0*/  IMAD.MOV.U32 R6, RZ, RZ, R8 ;  /* 0x000000ffff067224 */ /* 0x000fe400078e0008 */
[----:B------:R-:W-:Y:S02]  /*05b0*/  IMAD.MOV.U32 R13, RZ, RZ, R9 ;  /* 0x000000ffff0d7224 */ /* 0x000fe400078e0009 */
[----:B--2---:R-:W-:-:S04]  /*05c0*/  IMAD.WIDE R10, R7, 0x4, R10 ;  /* 0x00000004070a7825 */ /* 0x004fc800078e020a */
[----:B------:R-:W-:Y:S01]  /*05d0*/  IMAD.MOV.U32 R9, RZ, RZ, R11 ;  /* 0x000000ffff097224 */ /* 0x000fe200078e000b */
[----:B------:R-:W-:-:S07]  /*05e0*/  MOV R8, R10 ;  /* 0x0000000a00087202 */ /* 0x000fce0000000f00 */
.L_x_16:
[----:B------:R-:W-:Y:S01]  /*05f0*/  IMAD.MOV.U32 R10, RZ, RZ, R6 ;  /* 0x000000ffff0a7224 */ /* 0x000fe200078e0006 */
[----:B0-----:R-:W2:Y:S01]  /*0600*/  LDG.E R17, desc[UR4][R2.64] ;  /* 0x0000000402117981 */ /* 0x001ea2000c1e1900 */
[----:B------:R-:W-:-:S03]  /*0610*/  IMAD.MOV.U32 R11, RZ, RZ, R13 ;  /* 0x000000ffff0b7224 */ /* 0x000fc600078e000d */
[----:B------:R-:W2:Y:S04]  /*0620*/  LDG.E R6, desc[UR4][R8.64] ;  /* 0x0000000408067981 */ /* 0x000ea8000c1e1900 */
[----:B------:R-:W3:Y:S02]  /*0630*/  LDG.E R13, desc[UR4][R10.64] ;  /* 0x000000040a0d7981 */ /* 0x000ee4000c1e1900 */
[----:B---3--:R-:W-:-:S05]  /*0640*/  IMAD.WIDE R14, R13, 0x4, R4 ;  /* 0x000000040d0e7825 */ /* 0x008fca00078e0204 */
[----:B------:R-:W3:Y:S01]  /*0650*/  LDG.E R12, desc[UR4][R14.64] ;  /* 0x000000040e0c7981 */ /* 0x000ee2000c1e1900 */
[----:B--2---:R-:W-:Y:S01]  /*0660*/  IADD3 R17, PT, PT, R6, R17, RZ ;  /* 0x0000001106117210 */ /* 0x004fe20007ffe0ff */
[----:B------:R-:W-:Y:S03]  /*0670*/  BSSY.RECONVERGENT B0, `(.L_x_8) ;  /* 0x0000018000007945 */ /* 0x000fe60003800200 */
[----:B---3--:R-:W-:-:S13]  /*0680*/  ISETP.GE.AND P0, PT, R17, R12, PT ;  /* 0x0000000c1100720c */ /* 0x008fda0003f06270 */
        /* <DEDUP_REMOVED lines=9> */
[----:B------:R-:W2:Y:S01]  /*0720*/  LDC.64 R18, c[0x0][0x3d8] ;  /* 0x0000f600ff127b82 */ /* 0x000ea20000000a00 */
[----:B0-----:R-:W-:-:S13]  /*0730*/  ISETP.EQ.U32.AND P0, PT, R6, R15, PT ;  /* 0x0000000f0600720c */ /* 0x001fda0003f02070 */
[----:B-1----:R-:W3:Y:S04]  /*0740*/  @P0 ATOMG.E.ADD.STRONG.GPU PT, R17, desc[UR4][R16.64], R23 ;  /* 0x80000017101109a8 */ /* 0x002ee800081ef104 */
[----:B--2---:R-:W2:Y:S01]  /*0750*/  LDG.E R18, desc[UR4][R18.64] ;  /* 0x0000000412127981 */ /* 0x004ea2000c1e1900 */
[----:B------:R-:W0:Y:S02]  /*0760*/  S2R R12, SR_LTMASK ;  /* 0x00000000000c7919 */ /* 0x000e240000003900 */
[----:B0-----:R-:W-:-:S06]  /*0770*/  LOP3.LUT R12, R12, UR6, RZ, 0xc0, !PT ;  /* 0x000000060c0c7c12 */ /* 0x001fcc000f8ec0ff */
[----:B------:R-:W0:Y:S01]  /*0780*/  POPC R12, R12 ;  /* 0x0000000c000c7309 */ /* 0x000e220000000000 */
[----:B---3--:R-:W0:Y:S02]  /*0790*/  SHFL.IDX PT, R21, R17, R6, 0x1f ;  /* 0x00001f0611157589 */ /* 0x008e2400000e0000 */
[----:B0-----:R-:W-:-:S05]  /*07a0*/  IMAD.IADD R21, R21, 0x1, R12 ;  /* 0x0000000115157824 */ /* 0x001fca00078e020c */
[----:B--2---:R-:W-:-:S13]  /*07b0*/  ISETP.GE.AND P0, PT, R21, R18, PT ;  /* 0x000000121500720c */ /* 0x004fda0003f06270 */
[----:B------:R-:W0:Y:S02]  /*07c0*/  @!P0 LDC.64 R14, c[0x0][0x3c8] ;  /* 0x0000f200ff0e8b82 */ /* 0x000e240000000a00 */
[----:B0-----:R-:W-:-:S05]  /*07d0*/  @!P0 IMAD.WIDE R14, R21, 0x4, R14 ;  /* 0x00000004150e8825 */ /* 0x001fca00078e020e */
[----:B------:R0:W-:Y:S02]  /*07e0*/  @!P0 STG.E desc[UR4][R14.64], R13 ;  /* 0x0000000d0e008986 */ /* 0x0001e4000c101904 */
.L_x_9:
[----:B------:R-:W-:Y:S05]  /*07f0*/  BSYNC.RECONVERGENT B0 ;  /* 0x0000000000007941 */ /* 0x000fea0003800200 */
.L_x_8:
[----:B0-----:R-:W2:Y:S04]  /*0800*/  LDG.E R13, desc[UR4][R10.64+0x4] ;  /* 0x000004040a0d7981 */ /* 0x001ea8000c1e1900 */
[----:B------:R-:W3:Y:S04]  /*0810*/  LDG.E R6, desc[UR4][R8.64+0x4] ;  /* 0x0000040408067981 */ /* 0x000ee8000c1e1900 */
[----:B------:R-:W3:Y:S01]  /*0820*/  LDG.E R17, desc[UR4][R2.64] ;  /* 0x0000000402117981 */ /* 0x000ee2000c1e1900 */
[----:B--2---:R-:W-:-:S05]  /*0830*/  IMAD.WIDE R14, R13, 0x4, R4 ;  /* 0x000000040d0e7825 */ /* 0x004fca00078e0204 */
[----:B------:R-:W2:Y:S01]  /*0840*/  LDG.E R12, desc[UR4][R14.64] ;  /* 0x000000040e0c7981 */ /* 0x000ea2000c1e1900 */
[----:B---3--:R-:W-:Y:S01]  /*0850*/  IMAD.IADD R17, R6, 0x1, R17 ;  /* 0x0000000106117824 */ /* 0x008fe200078e0211 */
[----:B------:R-:W-:Y:S04]  /*0860*/  BSSY.RECONVERGENT B0, `(.L_x_10) ;  /* 0x0000018000007945 */ /* 0x000fe80003800200 */
        /* <DEDUP_REMOVED lines=23> */
.L_x_11:
[----:B------:R-:W-:Y:S05]  /*09e0*/  BSYNC.RECONVERGENT B0 ;  /* 0x0000000000007941 */ /* 0x000fea0003800200 */
.L_x_10:
[----:B0-----:R-:W2:Y:S04]  /*09f0*/  LDG.E R13, desc[UR4][R10.64+0x8] ;  /* 0x000008040a0d7981 */ /* 0x001ea8000c1e1900 */
[----:B------:R-:W3:Y:S04]  /*0a00*/  LDG.E R6, desc[UR4][R8.64+0x8] ;  /* 0x0000080408067981 */ /* 0x000ee8000c1e1900 */
[----:B------:R-:W3:Y:S01]  /*0a10*/  LDG.E R17, desc[UR4][R2.64] ;  /* 0x0000000402117981 */ /* 0x000ee2000c1e1900 */
[----:B--2---:R-:W-:-:S05]  /*0a20*/  IMAD.WIDE R14, R13, 0x4, R4 ;  /* 0x000000040d0e7825 */ /* 0x004fca00078e0204 */
[----:B------:R-:W2:Y:S01]  /*0a30*/  LDG.E R12, desc[UR4][R14.64] ;  /* 0x000000040e0c7981 */ /* 0x000ea2000c1e1900 */
[----:B---3--:R-:W-:Y:S01]  /*0a40*/  IADD3 R17, PT, PT, R6, R17, RZ ;  /* 0x0000001106117210 */ /* 0x008fe20007ffe0ff */
[----:B------:R-:W-:Y:S03]  /*0a50*/  BSSY.RECONVERGENT B0, `(.L_x_12) ;  /* 0x0000018000007945 */ /* 0x000fe60003800200 */
        /* <DEDUP_REMOVED lines=23> */
.L_x_13:
[----:B------:R-:W-:Y:S05]  /*0bd0*/  BSYNC.RECONVERGENT B0 ;  /* 0x0000000000007941 */ /* 0x000fea0003800200 */
.L_x_12:
        /* <DEDUP_REMOVED lines=30> */
.L_x_15:
[----:B------:R-:W-:Y:S05]  /*0dc0*/  BSYNC.RECONVERGENT B0 ;  /* 0x0000000000007941 */ /* 0x000fea0003800200 */
.L_x_14:
[----:B------:R-:W-:Y:S02]  /*0dd0*/  IADD3 R7, PT, PT, R7, 0x4, RZ ;  /* 0x0000000407077810 */ /* 0x000fe40007ffe0ff */
[----:B------:R-:W-:Y:S02]  /*0de0*/  IADD3 R6, P1, PT, R10, 0x10, RZ ;  /* 0x000000100a067810 */ /* 0x000fe40007f3e0ff */
[----:B------:R-:W-:Y:S02]  /*0df0*/  ISETP.GE.AND P0, PT, R7, R0, PT ;  /* 0x000000000700720c */ /* 0x000fe40003f06270 */
[----:B------:R-:W-:Y:S01]  /*0e00*/  IADD3 R8, P2, PT, R8, 0x10, RZ ;  /* 0x0000001008087810 */ /* 0x000fe20007f5e0ff */
[----:B0-----:R-:W-:-:S04]  /*0e10*/  IMAD.X R13, RZ, RZ, R11, P1 ;  /* 0x000000ffff0d7224 */ /* 0x001fc800008e060b */
[----:B------:R-:W-:-:S06]  /*0e20*/  IMAD.X R9, RZ, RZ, R9, P2 ;  /* 0x000000ffff097224 */ /* 0x000fcc00010e0609 */
[----:B------:R-:W-:Y:S05]  /*0e30*/  @!P0 BRA `(.L_x_16) ;  /* 0xfffffff400ec8947 */ /* 0x000fea000383ffff */
[----:B------:R-:W-:Y:S05]  /*0e40*/  EXIT ;  /* 0x000000000000794d */ /* 0x000fea0003800000 */
.L_x_17:
        /* <DEDUP_REMOVED lines=11> */
.L_x_19:


//--------------------- .nv.shared.reserved.0     --------------------------
	.section	.nv.shared.reserved.0,"aw",@nobits
	.weak		__nv_reservedSMEM_offset_0_alias
	.size		__nv_reservedSMEM_offset_0_alias, 0, 64
	.other		__nv_reservedSMEM_offset_0_alias,@"STO_CUDA_RESERVED_SHARED STV_DEFAULT"
__nv_reservedSMEM_offset_0_alias:
	.zero		0
	.zero		64


//--------------------- .nv.constant0._Z6inserti9Worklist2 --------------------------
	.section	.nv.constant0._Z6inserti9Worklist2,"a",@progbits
	.sectionflags	@""
	.align	4
.nv.constant0._Z6inserti9Worklist2:
	.zero		936


//--------------------- .nv.constant0._Z12bellman_fordiPKmPKiPiS3_9Worklist2S4_ --------------------------
	.section	.nv.constant0._Z12bellman_fordiPKmPKiPiS3_9Worklist2S4_,"a",@progbits
	.sectionflags	@""
	.align	4
.nv.constant0._Z12bellman_fordiPKmPKiPiS3_9Worklist2S4_:
	.zero		1000


//--------------------- SYMBOLS --------------------------

	.type		.nv.reservedSmem.offset0,@object
	.size		.nv.reservedSmem.offset0,0x4
